//
// Generated by NVIDIA NVVM Compiler
//
// Compiler Build ID: CL-36424714
// Cuda compilation tools, release 13.0, V13.0.88
// Based on NVVM 20.0.0
//

.version 9.0
.target sm_100
.address_size 64

	// .globl	_Z27convolution_3D_basic_kernelPfS_S_iiii

.visible .entry _Z27convolution_3D_basic_kernelPfS_S_iiii(
	.param .u64 .ptr .align 1 _Z27convolution_3D_basic_kernelPfS_S_iiii_param_0,
	.param .u64 .ptr .align 1 _Z27convolution_3D_basic_kernelPfS_S_iiii_param_1,
	.param .u64 .ptr .align 1 _Z27convolution_3D_basic_kernelPfS_S_iiii_param_2,
	.param .u32 _Z27convolution_3D_basic_kernelPfS_S_iiii_param_3,
	.param .u32 _Z27convolution_3D_basic_kernelPfS_S_iiii_param_4,
	.param .u32 _Z27convolution_3D_basic_kernelPfS_S_iiii_param_5,
	.param .u32 _Z27convolution_3D_basic_kernelPfS_S_iiii_param_6
)
{
	.reg .pred 	%p<107>;
	.reg .b32 	%r<91>;
	.reg .b32 	%f<92>;
	.reg .b64 	%rd<26>;

	ld.param.u64 	%rd10, [_Z27convolution_3D_basic_kernelPfS_S_iiii_param_0];
	ld.param.u64 	%rd11, [_Z27convolution_3D_basic_kernelPfS_S_iiii_param_1];
	ld.param.u32 	%r40, [_Z27convolution_3D_basic_kernelPfS_S_iiii_param_3];
	ld.param.u32 	%r41, [_Z27convolution_3D_basic_kernelPfS_S_iiii_param_4];
	ld.param.u32 	%r42, [_Z27convolution_3D_basic_kernelPfS_S_iiii_param_5];
	ld.param.u32 	%r43, [_Z27convolution_3D_basic_kernelPfS_S_iiii_param_6];
	cvta.to.global.u64 	%rd1, %rd10;
	cvta.to.global.u64 	%rd2, %rd11;
	mov.u32 	%r44, %ctaid.x;
	mov.u32 	%r45, %ntid.x;
	mov.u32 	%r46, %tid.x;
	mad.lo.s32 	%r1, %r44, %r45, %r46;
	mov.u32 	%r47, %ctaid.y;
	mov.u32 	%r48, %ntid.y;
	mov.u32 	%r49, %tid.y;
	mad.lo.s32 	%r2, %r47, %r48, %r49;
	mov.u32 	%r50, %ctaid.z;
	mov.u32 	%r51, %ntid.z;
	mov.u32 	%r52, %tid.z;
	mad.lo.s32 	%r3, %r50, %r51, %r52;
	shl.b32 	%r4, %r40, 1;
	or.b32  	%r5, %r4, 1;
	setp.lt.s32 	%p3, %r40, 0;
	mov.f32 	%f73, 0f00000000;
	@%p3 bra 	$L__BB0_42;
	sub.s32 	%r6, %r2, %r40;
	sub.s32 	%r7, %r1, %r40;
	sub.s32 	%r8, %r3, %r40;
	max.s32 	%r9, %r4, 0;
	add.s32 	%r54, %r9, 1;
	and.b32  	%r10, %r9, 6;
	and.b32  	%r11, %r9, 2;
	and.b32  	%r12, %r54, 2147483640;
	neg.s32 	%r13, %r12;
	add.s32 	%r14, %r7, 3;
	mov.f32 	%f73, 0f00000000;
	mov.b32 	%r82, 0;
$L__BB0_2:
	add.s32 	%r56, %r82, %r8;
	setp.gt.s32 	%p4, %r56, -1;
	setp.lt.s32 	%p5, %r56, %r43;
	and.pred  	%p1, %p4, %p5;
	mul.lo.s32 	%r16, %r82, %r5;
	mul.lo.s32 	%r17, %r56, %r42;
	mov.b32 	%r83, 0;
$L__BB0_3:
	setp.lt.s32 	%p6, %r4, 7;
	add.s32 	%r58, %r83, %r6;
	setp.gt.s32 	%p7, %r58, -1;
	setp.lt.s32 	%p8, %r58, %r42;
	and.pred  	%p2, %p7, %p8;
	add.s32 	%r59, %r83, %r16;
	mul.lo.s32 	%r19, %r59, %r5;
	add.s32 	%r60, %r58, %r17;
	mul.lo.s32 	%r20, %r60, %r41;
	mov.b32 	%r89, 0;
	@%p6 bra 	$L__BB0_22;
	add.s32 	%r61, %r6, %r17;
	add.s32 	%r62, %r61, %r83;
	mad.lo.s32 	%r84, %r41, %r62, %r7;
	mov.u32 	%r85, %r14;
	mov.u32 	%r86, %r19;
	mov.u32 	%r87, %r13;
$L__BB0_5:
	.pragma "nounroll";
	add.s32 	%r63, %r85, -3;
	setp.gt.s32 	%p9, %r63, -1;
	setp.lt.s32 	%p10, %r63, %r41;
	and.pred  	%p11, %p9, %p10;
	and.pred  	%p12, %p2, %p11;
	and.pred  	%p13, %p12, %p1;
	mul.wide.s32 	%rd12, %r86, 4;
	add.s64 	%rd3, %rd2, %rd12;
	mul.wide.s32 	%rd13, %r84, 4;
	add.s64 	%rd4, %rd1, %rd13;
	not.pred 	%p14, %p13;
	@%p14 bra 	$L__BB0_7;
	ld.global.f32 	%f40, [%rd3];
	ld.global.f32 	%f41, [%rd4];
	fma.rn.f32 	%f73, %f40, %f41, %f73;
$L__BB0_7:
	add.s32 	%r64, %r85, -2;
	setp.gt.s32 	%p15, %r64, -1;
	setp.lt.s32 	%p16, %r64, %r41;
	and.pred  	%p17, %p15, %p16;
	and.pred  	%p18, %p2, %p17;
	and.pred  	%p19, %p18, %p1;
	not.pred 	%p20, %p19;
	@%p20 bra 	$L__BB0_9;
	ld.global.f32 	%f42, [%rd3+4];
	ld.global.f32 	%f43, [%rd4+4];
	fma.rn.f32 	%f73, %f42, %f43, %f73;
$L__BB0_9:
	add.s32 	%r65, %r85, -1;
	setp.gt.s32 	%p21, %r65, -1;
	setp.lt.s32 	%p22, %r65, %r41;
	and.pred  	%p23, %p21, %p22;
	and.pred  	%p24, %p2, %p23;
	and.pred  	%p25, %p24, %p1;
	not.pred 	%p26, %p25;
	@%p26 bra 	$L__BB0_11;
	ld.global.f32 	%f44, [%rd3+8];
	ld.global.f32 	%f45, [%rd4+8];
	fma.rn.f32 	%f73, %f44, %f45, %f73;
$L__BB0_11:
	setp.gt.s32 	%p27, %r85, -1;
	setp.lt.s32 	%p28, %r85, %r41;
	and.pred  	%p29, %p27, %p28;
	and.pred  	%p30, %p2, %p29;
	and.pred  	%p31, %p30, %p1;
	not.pred 	%p32, %p31;
	@%p32 bra 	$L__BB0_13;
	ld.global.f32 	%f46, [%rd3+12];
	ld.global.f32 	%f47, [%rd4+12];
	fma.rn.f32 	%f73, %f46, %f47, %f73;
$L__BB0_13:
	add.s32 	%r66, %r85, 1;
	setp.gt.s32 	%p33, %r66, -1;
	setp.lt.s32 	%p34, %r66, %r41;
	and.pred  	%p35, %p33, %p34;
	and.pred  	%p36, %p2, %p35;
	and.pred  	%p37, %p36, %p1;
	not.pred 	%p38, %p37;
	@%p38 bra 	$L__BB0_15;
	ld.global.f32 	%f48, [%rd3+16];
	ld.global.f32 	%f49, [%rd4+16];
	fma.rn.f32 	%f73, %f48, %f49, %f73;
$L__BB0_15:
	add.s32 	%r67, %r85, 2;
	setp.gt.s32 	%p39, %r67, -1;
	setp.lt.s32 	%p40, %r67, %r41;
	and.pred  	%p41, %p39, %p40;
	and.pred  	%p42, %p2, %p41;
	and.pred  	%p43, %p42, %p1;
	not.pred 	%p44, %p43;
	@%p44 bra 	$L__BB0_17;
	ld.global.f32 	%f50, [%rd3+20];
	ld.global.f32 	%f51, [%rd4+20];
	fma.rn.f32 	%f73, %f50, %f51, %f73;
$L__BB0_17:
	add.s32 	%r68, %r85, 3;
	setp.gt.s32 	%p45, %r68, -1;
	setp.lt.s32 	%p46, %r68, %r41;
	and.pred  	%p47, %p45, %p46;
	and.pred  	%p48, %p2, %p47;
	and.pred  	%p49, %p48, %p1;
	not.pred 	%p50, %p49;
	@%p50 bra 	$L__BB0_19;
	ld.global.f32 	%f52, [%rd3+24];
	ld.global.f32 	%f53, [%rd4+24];
	fma.rn.f32 	%f73, %f52, %f53, %f73;
$L__BB0_19:
	add.s32 	%r69, %r85, 4;
	setp.gt.s32 	%p51, %r69, -1;
	setp.lt.s32 	%p52, %r69, %r41;
	and.pred  	%p53, %p51, %p52;
	and.pred  	%p54, %p2, %p53;
	and.pred  	%p55, %p54, %p1;
	not.pred 	%p56, %p55;
	@%p56 bra 	$L__BB0_21;
	ld.global.f32 	%f54, [%rd3+28];
	ld.global.f32 	%f55, [%rd4+28];
	fma.rn.f32 	%f73, %f54, %f55, %f73;
$L__BB0_21:
	add.s32 	%r87, %r87, 8;
	add.s32 	%r86, %r86, 8;
	add.s32 	%r85, %r85, 8;
	add.s32 	%r84, %r84, 8;
	setp.ne.s32 	%p57, %r87, 0;
	mov.u32 	%r89, %r12;
	@%p57 bra 	$L__BB0_5;
$L__BB0_22:
	setp.lt.u32 	%p58, %r10, 3;
	@%p58 bra 	$L__BB0_32;
	add.s32 	%r31, %r89, %r7;
	setp.gt.s32 	%p59, %r31, -1;
	setp.lt.s32 	%p60, %r31, %r41;
	and.pred  	%p61, %p59, %p60;
	and.pred  	%p63, %p2, %p61;
	and.pred  	%p64, %p63, %p1;
	add.s32 	%r70, %r89, %r19;
	mul.wide.s32 	%rd14, %r70, 4;
	add.s64 	%rd5, %rd2, %rd14;
	add.s32 	%r71, %r31, %r20;
	mul.wide.s32 	%rd15, %r71, 4;
	add.s64 	%rd6, %rd1, %rd15;
	not.pred 	%p65, %p64;
	@%p65 bra 	$L__BB0_25;
	ld.global.f32 	%f56, [%rd5];
	ld.global.f32 	%f57, [%rd6];
	fma.rn.f32 	%f73, %f56, %f57, %f73;
$L__BB0_25:
	add.s32 	%r72, %r31, 1;
	setp.gt.s32 	%p66, %r72, -1;
	setp.lt.s32 	%p67, %r72, %r41;
	and.pred  	%p68, %p66, %p67;
	and.pred  	%p69, %p2, %p68;
	and.pred  	%p70, %p69, %p1;
	not.pred 	%p71, %p70;
	@%p71 bra 	$L__BB0_27;
	ld.global.f32 	%f58, [%rd5+4];
	ld.global.f32 	%f59, [%rd6+4];
	fma.rn.f32 	%f73, %f58, %f59, %f73;
$L__BB0_27:
	add.s32 	%r73, %r31, 2;
	setp.gt.s32 	%p72, %r73, -1;
	setp.lt.s32 	%p73, %r73, %r41;
	and.pred  	%p74, %p72, %p73;
	and.pred  	%p75, %p2, %p74;
	and.pred  	%p76, %p75, %p1;
	not.pred 	%p77, %p76;
	@%p77 bra 	$L__BB0_29;
	ld.global.f32 	%f60, [%rd5+8];
	ld.global.f32 	%f61, [%rd6+8];
	fma.rn.f32 	%f73, %f60, %f61, %f73;
$L__BB0_29:
	add.s32 	%r74, %r31, 3;
	setp.gt.s32 	%p78, %r74, -1;
	setp.lt.s32 	%p79, %r74, %r41;
	and.pred  	%p80, %p78, %p79;
	and.pred  	%p81, %p2, %p80;
	and.pred  	%p82, %p81, %p1;
	not.pred 	%p83, %p82;
	@%p83 bra 	$L__BB0_31;
	ld.global.f32 	%f62, [%rd5+12];
	ld.global.f32 	%f63, [%rd6+12];
	fma.rn.f32 	%f73, %f62, %f63, %f73;
$L__BB0_31:
	add.s32 	%r89, %r89, 4;
$L__BB0_32:
	setp.eq.s32 	%p84, %r11, 0;
	@%p84 bra 	$L__BB0_38;
	add.s32 	%r34, %r89, %r7;
	setp.gt.s32 	%p85, %r34, -1;
	setp.lt.s32 	%p86, %r34, %r41;
	and.pred  	%p87, %p85, %p86;
	and.pred  	%p89, %p2, %p87;
	and.pred  	%p90, %p89, %p1;
	add.s32 	%r75, %r89, %r19;
	mul.wide.s32 	%rd16, %r75, 4;
	add.s64 	%rd7, %rd2, %rd16;
	add.s32 	%r76, %r34, %r20;
	mul.wide.s32 	%rd17, %r76, 4;
	add.s64 	%rd8, %rd1, %rd17;
	not.pred 	%p91, %p90;
	@%p91 bra 	$L__BB0_35;
	ld.global.f32 	%f64, [%rd7];
	ld.global.f32 	%f65, [%rd8];
	fma.rn.f32 	%f73, %f64, %f65, %f73;
$L__BB0_35:
	add.s32 	%r77, %r34, 1;
	setp.gt.s32 	%p92, %r77, -1;
	setp.lt.s32 	%p93, %r77, %r41;
	and.pred  	%p94, %p92, %p93;
	and.pred  	%p95, %p2, %p94;
	and.pred  	%p96, %p95, %p1;
	not.pred 	%p97, %p96;
	@%p97 bra 	$L__BB0_37;
	ld.global.f32 	%f66, [%rd7+4];
	ld.global.f32 	%f67, [%rd8+4];
	fma.rn.f32 	%f73, %f66, %f67, %f73;
$L__BB0_37:
	add.s32 	%r89, %r89, 2;
$L__BB0_38:
	add.s32 	%r37, %r89, %r7;
	setp.gt.s32 	%p98, %r37, -1;
	setp.lt.s32 	%p99, %r37, %r41;
	and.pred  	%p100, %p98, %p99;
	and.pred  	%p102, %p2, %p100;
	and.pred  	%p103, %p102, %p1;
	not.pred 	%p104, %p103;
	@%p104 bra 	$L__BB0_40;
	add.s32 	%r78, %r89, %r19;
	add.s32 	%r79, %r37, %r20;
	mul.wide.s32 	%rd18, %r78, 4;
	add.s64 	%rd19, %rd2, %rd18;
	ld.global.f32 	%f68, [%rd19];
	mul.wide.s32 	%rd20, %r79, 4;
	add.s64 	%rd21, %rd1, %rd20;
	ld.global.f32 	%f69, [%rd21];
	fma.rn.f32 	%f73, %f68, %f69, %f73;
$L__BB0_40:
	add.s32 	%r38, %r83, 1;
	setp.ne.s32 	%p105, %r83, %r9;
	mov.u32 	%r83, %r38;
	@%p105 bra 	$L__BB0_3;
	add.s32 	%r39, %r82, 1;
	setp.ne.s32 	%p106, %r82, %r9;
	mov.u32 	%r82, %r39;
	@%p106 bra 	$L__BB0_2;
$L__BB0_42:
	ld.param.u64 	%rd25, [_Z27convolution_3D_basic_kernelPfS_S_iiii_param_2];
	cvta.to.global.u64 	%rd22, %rd25;
	mad.lo.s32 	%r80, %r42, %r3, %r2;
	mad.lo.s32 	%r81, %r80, %r41, %r1;
	mul.wide.s32 	%rd23, %r81, 4;
	add.s64 	%rd24, %rd22, %rd23;
	st.global.f32 	[%rd24], %f73;
	ret;

}


// ===== COMPILED SASS (sm_100) =====

	.target	sm_100

	.elftype	@"ET_EXEC"


//--------------------- .note.nv.tkinfo           --------------------------
	.section	.note.nv.tkinfo,"",@"SHT_NOTE"
	.sectionflags	@"SHF_NOTE_NV_TKINFO"
	.tkinfo
        /*0018*/ 	.word	0x00000002
        /*0030*/ 	.string	""
        /*0030*/ 	.string	"ptxas"
        /*0030*/ 	.string	"Cuda compilation tools, release 13.0, V13.0.88"
        /*0030*/ 	.string	"Build cuda_13.0.r13.0/compiler.36424714_0"
        /*0030*/ 	.string	"-arch sm_100 -m 64 "



//--------------------- .note.nv.cuinfo           --------------------------
	.section	.note.nv.cuinfo,"",@"SHT_NOTE"
	.sectionflags	@"SHF_NOTE_NV_CUINFO"
        /*0018*/ 	.short	0x0002
        /*001a*/ 	.short	0x0064
        /*001c*/ 	.short	0x0082
	.zero		2


//--------------------- .nv.info                  --------------------------
	.section	.nv.info,"",@"SHT_CUDA_INFO"
	.align	4


	//----- nvinfo : EIATTR_REGCOUNT
	.align		4
        /*0000*/ 	.byte	0x04, 0x2f
        /*0002*/ 	.short	(.L_1 - .L_0)
	.align		4
.L_0:
        /*0004*/ 	.word	index@(_Z27convolution_3D_basic_kernelPfS_S_iiii)
        /*0008*/ 	.word	0x0000001c


	//----- nvinfo : EIATTR_FRAME_SIZE
	.align		4
.L_1:
        /*000c*/ 	.byte	0x04, 0x11
        /*000e*/ 	.short	(.L_3 - .L_2)
	.align		4
.L_2:
        /*0010*/ 	.word	index@(_Z27convolution_3D_basic_kernelPfS_S_iiii)
        /*0014*/ 	.word	0x00000000


	//----- nvinfo : EIATTR_MIN_STACK_SIZE
	.align		4
.L_3:
        /*0018*/ 	.byte	0x04, 0x12
        /*001a*/ 	.short	(.L_5 - .L_4)
	.align		4
.L_4:
        /*001c*/ 	.word	index@(_Z27convolution_3D_basic_kernelPfS_S_iiii)
        /*0020*/ 	.word	0x00000000
.L_5:


//--------------------- .nv.compat                --------------------------
	.section	.nv.compat,"",@"SHT_CUDA_COMPAT_INFO"
	.align	4
        /*0000*/ 	.byte	0x02, 0x09, 0x00, 0x00, 0x02, 0x02, 0x01, 0x00, 0x02, 0x05, 0x05, 0x00, 0x03, 0x07, 0x01, 0x01
        /*0010*/ 	.byte	0x02, 0x03, 0x00, 0x00, 0x02, 0x06, 0x01, 0x00, 0x04, 0x0b, 0x08, 0x00, 0x09, 0x00, 0x00, 0x00
        /*0020*/ 	.byte	0x00, 0x00, 0x00, 0x00


//--------------------- .nv.info._Z27convolution_3D_basic_kernelPfS_S_iiii --------------------------
	.section	.nv.info._Z27convolution_3D_basic_kernelPfS_S_iiii,"",@"SHT_CUDA_INFO"
	.sectionflags	@""
	.align	4


	//----- nvinfo : EIATTR_CUDA_API_VERSION
	.align		4
        /*0000*/ 	.byte	0x04, 0x37
        /*0002*/ 	.short	(.L_7 - .L_6)
.L_6:
        /*0004*/ 	.word	0x00000082


	//----- nvinfo : EIATTR_KPARAM_INFO
	.align		4
.L_7:
        /*0008*/ 	.byte	0x04, 0x17
        /*000a*/ 	.short	(.L_9 - .L_8)
.L_8:
        /*000c*/ 	.word	0x00000000
        /*0010*/ 	.short	0x0006
        /*0012*/ 	.short	0x0024
        /*0014*/ 	.byte	0x00, 0xf0, 0x11, 0x00


	//----- nvinfo : EIATTR_KPARAM_INFO
	.align		4
.L_9:
        /*0018*/ 	.byte	0x04, 0x17
        /*001a*/ 	.short	(.L_11 - .L_10)
.L_10:
        /*001c*/ 	.word	0x00000000
        /*0020*/ 	.short	0x0005
        /*0022*/ 	.short	0x0020
        /*0024*/ 	.byte	0x00, 0xf0, 0x11, 0x00


	//----- nvinfo : EIATTR_KPARAM_INFO
	.align		4
.L_11:
        /*0028*/ 	.byte	0x04, 0x17
        /*002a*/ 	.short	(.L_13 - .L_12)
.L_12:
        /*002c*/ 	.word	0x00000000
        /*0030*/ 	.short	0x0004
        /*0032*/ 	.short	0x001c
        /*0034*/ 	.byte	0x00, 0xf0, 0x11, 0x00


	//----- nvinfo : EIATTR_KPARAM_INFO
	.align		4
.L_13:
        /*0038*/ 	.byte	0x04, 0x17
        /*003a*/ 	.short	(.L_15 - .L_14)
.L_14:
        /*003c*/ 	.word	0x00000000
        /*0040*/ 	.short	0x0003
        /*0042*/ 	.short	0x0018
        /*0044*/ 	.byte	0x00, 0xf0, 0x11, 0x00


	//----- nvinfo : EIATTR_KPARAM_INFO
	.align		4
.L_15:
        /*0048*/ 	.byte	0x04, 0x17
        /*004a*/ 	.short	(.L_17 - .L_16)
.L_16:
        /*004c*/ 	.word	0x00000000
        /*0050*/ 	.short	0x0002
        /*0052*/ 	.short	0x0010
        /*0054*/ 	.byte	0x00, 0xf5, 0x21, 0x00


	//----- nvinfo : EIATTR_KPARAM_INFO
	.align		4
.L_17:
        /*0058*/ 	.byte	0x04, 0x17
        /*005a*/ 	.short	(.L_19 - .L_18)
.L_18:
        /*005c*/ 	.word	0x00000000
        /*0060*/ 	.short	0x0001
        /*0062*/ 	.short	0x0008
        /*0064*/ 	.byte	0x00, 0xf5, 0x21, 0x00


	//----- nvinfo : EIATTR_KPARAM_INFO
	.align		4
.L_19:
        /*0068*/ 	.byte	0x04, 0x17
        /*006a*/ 	.short	(.L_21 - .L_20)
.L_20:
        /*006c*/ 	.word	0x00000000
        /*0070*/ 	.short	0x0000
        /*0072*/ 	.short	0x0000
        /*0074*/ 	.byte	0x00, 0xf5, 0x21, 0x00


	//----- nvinfo : EIATTR_SPARSE_MMA_MASK
	.align		4
.L_21:
        /*0078*/ 	.byte	0x03, 0x50
        /*007a*/ 	.short	0x0000


	//----- nvinfo : EIATTR_MAXREG_COUNT
	.align		4
        /*007c*/ 	.byte	0x03, 0x1b
        /*007e*/ 	.short	0x00ff


	//----- nvinfo : EIATTR_MERCURY_ISA_VERSION
	.align		4
        /*0080*/ 	.byte	0x03, 0x5f
        /*0082*/ 	.short	0x0101


	//----- nvinfo : EIATTR_VRC_CTA_INIT_COUNT
	.align		4
        /*0084*/ 	.byte	0x02, 0x4a
	.zero		1
	.zero		1


	//----- nvinfo : EIATTR_EXIT_INSTR_OFFSETS
	.align		4
        /*0088*/ 	.byte	0x04, 0x1c
        /*008a*/ 	.short	(.L_23 - .L_22)


	//   ....[0]....
.L_22:
        /*008c*/ 	.word	0x00000dd0


	//----- nvinfo : EIATTR_CRS_STACK_SIZE
	.align		4
.L_23:
        /*0090*/ 	.byte	0x04, 0x1e
        /*0092*/ 	.short	(.L_25 - .L_24)
.L_24:
        /*0094*/ 	.word	0x00000000


	//----- nvinfo : EIATTR_CBANK_PARAM_SIZE
	.align		4
.L_25:
        /*0098*/ 	.byte	0x03, 0x19
        /*009a*/ 	.short	0x0028


	//----- nvinfo : EIATTR_PARAM_CBANK
	.align		4
        /*009c*/ 	.byte	0x04, 0x0a
        /*009e*/ 	.short	(.L_27 - .L_26)
	.align		4
.L_26:
        /*00a0*/ 	.word	index@(.nv.constant0._Z27convolution_3D_basic_kernelPfS_S_iiii)
        /*00a4*/ 	.short	0x0380
        /*00a6*/ 	.short	0x0028


	//----- nvinfo : EIATTR_SW_WAR
	.align		4
.L_27:
        /*00a8*/ 	.byte	0x04, 0x36
        /*00aa*/ 	.short	(.L_29 - .L_28)
.L_28:
        /*00ac*/ 	.word	0x00000008
.L_29:


//--------------------- .nv.callgraph             --------------------------
	.section	.nv.callgraph,"",@"SHT_CUDA_CALLGRAPH"
	.align	4
	.sectionentsize	8
	.align		4
        /*0000*/ 	.word	0x00000000
	.align		4
        /*0004*/ 	.word	0xffffffff
	.align		4
        /*0008*/ 	.word	0x00000000
	.align		4
        /*000c*/ 	.word	0xfffffffe
	.align		4
        /*0010*/ 	.word	0x00000000
	.align		4
        /*0014*/ 	.word	0xfffffffd
	.align		4
        /*0018*/ 	.word	0x00000000
	.align		4
        /*001c*/ 	.word	0xfffffffc


//--------------------- .text._Z27convolution_3D_basic_kernelPfS_S_iiii --------------------------
	.section	.text._Z27convolution_3D_basic_kernelPfS_S_iiii,"ax",@progbits
	.align	128
        .global         _Z27convolution_3D_basic_kernelPfS_S_iiii
        .type           _Z27convolution_3D_basic_kernelPfS_S_iiii,@function
        .size           _Z27convolution_3D_basic_kernelPfS_S_iiii,(.L_x_10 - _Z27convolution_3D_basic_kernelPfS_S_iiii)
        .other          _Z27convolution_3D_basic_kernelPfS_S_iiii,@"STO_CUDA_ENTRY STV_DEFAULT"
_Z27convolution_3D_basic_kernelPfS_S_iiii:
.text._Z27convolution_3D_basic_kernelPfS_S_iiii:
[----:B------:R-:W-:Y:S01]  /*0000*/  LDC R1, c[0x0][0x37c] ;  /* 0x0000df00ff017b82 */ /* 0x000fe20000000800 */
[----:B------:R-:W0:Y:S01]  /*0010*/  S2R R3, SR_TID.X ;  /* 0x0000000000037919 */ /* 0x000e220000002100 */
[----:B------:R-:W1:Y:S06]  /*0020*/  LDCU UR7, c[0x0][0x398] ;  /* 0x00007300ff0777ac */ /* 0x000e6c0008000800 */
[----:B------:R-:W0:Y:S01]  /*0030*/  LDC R0, c[0x0][0x360] ;  /* 0x0000d800ff007b82 */ /* 0x000e220000000800 */
[----:B------:R-:W2:Y:S01]  /*0040*/  S2R R7, SR_TID.Z ;  /* 0x0000000000077919 */ /* 0x000ea20000002300 */
[----:B------:R-:W3:Y:S01]  /*0050*/  LDCU.64 UR10, c[0x0][0x358] ;  /* 0x00006b00ff0a77ac */ /* 0x000ee20008000a00 */
[----:B------:R-:W4:Y:S05]  /*0060*/  S2R R5, SR_TID.Y ;  /* 0x0000000000057919 */ /* 0x000f2a0000002200 */
[----:B------:R-:W0:Y:S08]  /*0070*/  S2UR UR4, SR_CTAID.X ;  /* 0x00000000000479c3 */ /* 0x000e300000002500 */
[----:B------:R-:W4:Y:S01]  /*0080*/  LDC R2, c[0x0][0x364] ;  /* 0x0000d900ff027b82 */ /* 0x000f220000000800 */
[----:B-1----:R-:W-:-:S07]  /*0090*/  UISETP.GE.AND UP0, UPT, UR7, URZ, UPT ;  /* 0x000000ff0700728c */ /* 0x002fce000bf06270 */
[----:B------:R-:W2:Y:S08]  /*00a0*/  S2UR UR6, SR_CTAID.Z ;  /* 0x00000000000679c3 */ /* 0x000eb00000002700 */
[----:B------:R-:W2:Y:S01]  /*00b0*/  LDC R4, c[0x0][0x368] ;  /* 0x0000da00ff047b82 */ /* 0x000ea20000000800 */
[----:B0-----:R-:W-:-:S07]  /*00c0*/  IMAD R0, R0, UR4, R3 ;  /* 0x0000000400007c24 */ /* 0x001fce000f8e0203 */
[----:B------:R-:W4:Y:S01]  /*00d0*/  S2UR UR5, SR_CTAID.Y ;  /* 0x00000000000579c3 */ /* 0x000f220000002600 */
[----:B--2---:R-:W-:Y:S02]  /*00e0*/  IMAD R3, R4, UR6, R7 ;  /* 0x0000000604037c24 */ /* 0x004fe4000f8e0207 */
[----:B------:R-:W-:Y:S02]  /*00f0*/  IMAD.MOV.U32 R4, RZ, RZ, RZ ;  /* 0x000000ffff047224 */ /* 0x000fe400078e00ff */
[----:B----4-:R-:W-:Y:S01]  /*0100*/  IMAD R2, R2, UR5, R5 ;  /* 0x0000000502027c24 */ /* 0x010fe2000f8e0205 */
[----:B---3--:R-:W-:Y:S06]  /*0110*/  BRA.U !UP0, `(.L_x_0) ;  /* 0x0000000d08107547 */ /* 0x008fec000b800000 */
[----:B------:R-:W-:Y:S01]  /*0120*/  USHF.L.U32 UR8, UR7, 0x1, URZ ;  /* 0x0000000107087899 */ /* 0x000fe200080006ff */
[----:B------:R-:W-:Y:S02]  /*0130*/  HFMA2 R4, -RZ, RZ, 0, 0 ;  /* 0x00000000ff047431 */ /* 0x000fe400000001ff */
[----:B------:R-:W-:Y:S01]  /*0140*/  VIADD R5, R2, -UR7 ;  /* 0x8000000702057c36 */ /* 0x000fe20008000000 */
[----:B------:R-:W-:Y:S02]  /*0150*/  ULEA UR9, UR7, 0x1, 0x1 ;  /* 0x0000000107097891 */ /* 0x000fe4000f8e08ff */
[----:B------:R-:W-:Y:S01]  /*0160*/  VIADD R6, R0, -UR7 ;  /* 0x8000000700067c36 */ /* 0x000fe20008000000 */
[----:B------:R-:W-:-:S04]  /*0170*/  UISETP.LT.AND UP0, UPT, URZ, UR8, UPT ;  /* 0x00000008ff00728c */ /* 0x000fc8000bf01270 */
[----:B------:R-:W-:-:S04]  /*0180*/  USEL UR4, URZ, UR8, !UP0 ;  /* 0x00000008ff047287 */ /* 0x000fc8000c000000 */
[----:B------:R-:W-:-:S04]  /*0190*/  ULOP3.LUT UR4, UR4, 0x6, URZ, 0xc0, !UPT ;  /* 0x0000000604047892 */ /* 0x000fc8000f8ec0ff */
[----:B------:R-:W-:-:S03]  /*01a0*/  UISETP.GE.U32.AND UP1, UPT, UR4, 0x3, UPT ;  /* 0x000000030400788c */ /* 0x000fc6000bf26070 */
[----:B------:R-:W-:-:S08]  /*01b0*/  UMOV UR4, URZ ;  /* 0x000000ff00047c82 */ /* 0x000fd00008000000 */
.L_x_8:
[----:B------:R-:W0:Y:S01]  /*01c0*/  LDCU UR5, c[0x0][0x398] ;  /* 0x00007300ff0577ac */ /* 0x000e220008000800 */
[----:B------:R-:W1:Y:S01]  /*01d0*/  LDCU UR6, c[0x0][0x3a4] ;  /* 0x00007480ff0677ac */ /* 0x000e620008000800 */
[----:B------:R-:W-:Y:S02]  /*01e0*/  UISETP.LT.AND UP0, UPT, URZ, UR8, UPT ;  /* 0x00000008ff00728c */ /* 0x000fe4000bf01270 */
[----:B------:R-:W-:Y:S02]  /*01f0*/  UIMAD UR14, UR4, UR9, URZ ;  /* 0x00000009040e72a4 */ /* 0x000fe4000f8e02ff */
[----:B------:R-:W-:Y:S01]  /*0200*/  USEL UR16, URZ, UR8, !UP0 ;  /* 0x00000008ff107287 */ /* 0x000fe2000c000000 */
[----:B0-----:R-:W-:Y:S01]  /*0210*/  VIADD R8, R3, -UR5 ;  /* 0x8000000503087c36 */ /* 0x001fe20008000000 */
[----:B------:R-:W-:Y:S02]  /*0220*/  UMOV UR5, UR4 ;  /* 0x0000000400057c82 */ /* 0x000fe40008000000 */
[----:B------:R-:W-:Y:S01]  /*0230*/  UISETP.NE.AND UP0, UPT, UR5, UR16, UPT ;  /* 0x000000100500728c */ /* 0x000fe2000bf05270 */
[----:B------:R-:W-:Y:S01]  /*0240*/  VIADD R8, R8, UR4 ;  /* 0x0000000408087c36 */ /* 0x000fe20008000000 */
[----:B------:R-:W-:Y:S01]  /*0250*/  UIADD3 UR4, UPT, UPT, UR4, 0x1, URZ ;  /* 0x0000000104047890 */ /* 0x000fe2000fffe0ff */
[----:B------:R-:W-:-:S03]  /*0260*/  UMOV UR5, URZ ;  /* 0x000000ff00057c82 */ /* 0x000fc60008000000 */
[----:B-1----:R-:W-:-:S04]  /*0270*/  ISETP.GE.AND P0, PT, R8, UR6, PT ;  /* 0x0000000608007c0c */ /* 0x002fc8000bf06270 */
[----:B------:R-:W-:-:S13]  /*0280*/  ISETP.GT.AND P0, PT, R8, -0x1, !P0 ;  /* 0xffffffff0800780c */ /* 0x000fda0004704270 */
.L_x_7:
[----:B------:R-:W0:Y:S01]  /*0290*/  LDCU UR12, c[0x0][0x3a0] ;  /* 0x00007400ff0c77ac */ /* 0x000e220008000800 */
[----:B------:R-:W-:Y:S02]  /*02a0*/  VIADD R7, R5, UR5 ;  /* 0x0000000505077c36 */ /* 0x000fe40008000000 */
[----:B------:R-:W-:Y:S01]  /*02b0*/  HFMA2 R9, -RZ, RZ, 0, 0 ;  /* 0x00000000ff097431 */ /* 0x000fe200000001ff */
[----:B------:R-:W-:Y:S02]  /*02c0*/  UISETP.GE.AND UP2, UPT, UR8, 0x7, UPT ;  /* 0x000000070800788c */ /* 0x000fe4000bf46270 */
[----:B------:R-:W-:-:S04]  /*02d0*/  UIADD3 UR6, UPT, UPT, UR14, UR5, URZ ;  /* 0x000000050e067290 */ /* 0x000fc8000fffe0ff */
[----:B------:R-:W-:Y:S01]  /*02e0*/  UIMAD UR7, UR6, UR9, URZ ;  /* 0x00000009060772a4 */ /* 0x000fe2000f8e02ff */
[----:B0-----:R-:W-:-:S04]  /*02f0*/  ISETP.GE.AND P1, PT, R7, UR12, PT ;  /* 0x0000000c07007c0c */ /* 0x001fc8000bf26270 */
[----:B------:R-:W-:Y:S01]  /*0300*/  ISETP.GT.AND P1, PT, R7, -0x1, !P1 ;  /* 0xffffffff0700780c */ /* 0x000fe20004f24270 */
[----:B------:R-:W-:Y:S01]  /*0310*/  IMAD R7, R8, UR12, R7 ;  /* 0x0000000c08077c24 */ /* 0x000fe2000f8e0207 */
[----:B------:R-:W-:Y:S11]  /*0320*/  BRA.U !UP2, `(.L_x_1) ;  /* 0x000000050a387547 */ /* 0x000ff6000b800000 */
[----:B------:R-:W0:Y:S01]  /*0330*/  LDCU UR13, c[0x0][0x39c] ;  /* 0x00007380ff0d77ac */ /* 0x000e220008000800 */
[----:B------:R-:W-:Y:S02]  /*0340*/  IMAD R9, R8, UR12, R5 ;  /* 0x0000000c08097c24 */ /* 0x000fe4000f8e0205 */
[----:B------:R-:W-:Y:S01]  /*0350*/  VIADD R14, R6, 0x3 ;  /* 0x00000003060e7836 */ /* 0x000fe20000000000 */
[----:B------:R-:W-:Y:S01]  /*0360*/  UIADD3 UR6, UPT, UPT, UR16, 0x1, URZ ;  /* 0x0000000110067890 */ /* 0x000fe2000fffe0ff */
[----:B------:R-:W-:Y:S01]  /*0370*/  VIADD R15, R9, UR5 ;  /* 0x00000005090f7c36 */ /* 0x000fe20008000000 */
[----:B------:R-:W1:Y:S01]  /*0380*/  LDCU UR15, c[0x0][0x39c] ;  /* 0x00007380ff0f77ac */ /* 0x000e620008000800 */
[----:B------:R-:W-:Y:S01]  /*0390*/  IMAD.U32 R9, RZ, RZ, UR7 ;  /* 0x00000007ff097e24 */ /* 0x000fe2000f8e00ff */
[----:B------:R-:W-:-:S04]  /*03a0*/  ULOP3.LUT UR6, UR6, 0x7ffffff8, URZ, 0xc0, !UPT ;  /* 0x7ffffff806067892 */ /* 0x000fc8000f8ec0ff */
[----:B------:R-:W-:Y:S01]  /*03b0*/  UIADD3 UR6, UPT, UPT, -UR6, URZ, URZ ;  /* 0x000000ff06067290 */ /* 0x000fe2000fffe1ff */
[----:B0-----:R-:W-:-:S11]  /*03c0*/  IMAD R15, R15, UR13, R6 ;  /* 0x0000000d0f0f7c24 */ /* 0x001fd6000f8e0206 */
.L_x_2:
[----:B------:R-:W0:Y:S01]  /*03d0*/  LDC.64 R10, c[0x0][0x388] ;  /* 0x0000e200ff0a7b82 */ /* 0x000e220000000a00 */
[C---:B------:R-:W-:Y:S01]  /*03e0*/  IADD3 R16, PT, PT, R14.reuse, -0x3, RZ ;  /* 0xfffffffd0e107810 */ /* 0x040fe20007ffe0ff */
[----:B------:R-:W-:-:S03]  /*03f0*/  VIADD R17, R14, 0xfffffffe ;  /* 0xfffffffe0e117836 */ /* 0x000fc60000000000 */
[C---:B-1----:R-:W-:Y:S02]  /*0400*/  ISETP.GE.AND P4, PT, R16.reuse, UR15, PT ;  /* 0x0000000f10007c0c */ /* 0x042fe4000bf86270 */
[C---:B------:R-:W-:Y:S01]  /*0410*/  ISETP.GE.AND P2, PT, R17.reuse, UR15, PT ;  /* 0x0000000f11007c0c */ /* 0x040fe2000bf46270 */
[----:B------:R-:W1:Y:S01]  /*0420*/  LDC.64 R12, c[0x0][0x380] ;  /* 0x0000e000ff0c7b82 */ /* 0x000e620000000a00 */
[----:B------:R-:W-:Y:S01]  /*0430*/  ISETP.GT.AND P4, PT, R16, -0x1, !P4 ;  /* 0xffffffff1000780c */ /* 0x000fe20006784270 */
[----:B------:R-:W-:Y:S01]  /*0440*/  VIADD R16, R14, 0xffffffff ;  /* 0xffffffff0e107836 */ /* 0x000fe20000000000 */
[----:B------:R-:W-:Y:S02]  /*0450*/  ISETP.GT.AND P2, PT, R17, -0x1, !P2 ;  /* 0xffffffff1100780c */ /* 0x000fe40005744270 */
[----:B------:R-:W-:Y:S02]  /*0460*/  PLOP3.LUT P4, PT, P0, P1, P4, 0x80, 0x0 ;  /* 0x000000000000781c */ /* 0x000fe40000783040 */
[----:B------:R-:W-:-:S02]  /*0470*/  ISETP.GE.AND P3, PT, R16, UR15, PT ;  /* 0x0000000f10007c0c */ /* 0x000fc4000bf66270 */
[----:B------:R-:W-:Y:S02]  /*0480*/  PLOP3.LUT P2, PT, P0, P1, P2, 0x80, 0x0 ;  /* 0x000000000000781c */ /* 0x000fe40000743020 */
[----:B------:R-:W-:-:S04]  /*0490*/  ISETP.GT.AND P3, PT, R16, -0x1, !P3 ;  /* 0xffffffff1000780c */ /* 0x000fc80005f64270 */
[----:B------:R-:W-:Y:S01]  /*04a0*/  PLOP3.LUT P3, PT, P0, P1, P3, 0x80, 0x0 ;  /* 0x000000000000781c */ /* 0x000fe20000763030 */
[----:B0-----:R-:W-:-:S05]  /*04b0*/  IMAD.WIDE R10, R9, 0x4, R10 ;  /* 0x00000004090a7825 */ /* 0x001fca00078e020a */
[----:B------:R-:W2:Y:S01]  /*04c0*/  @P4 LDG.E R17, desc[UR10][R10.64] ;  /* 0x0000000a0a114981 */ /* 0x000ea2000c1e1900 */
[----:B-1----:R-:W-:-:S03]  /*04d0*/  IMAD.WIDE R12, R15, 0x4, R12 ;  /* 0x000000040f0c7825 */ /* 0x002fc600078e020c */
[----:B------:R-:W3:Y:S04]  /*04e0*/  @P2 LDG.E R19, desc[UR10][R10.64+0x4] ;  /* 0x0000040a0a132981 */ /* 0x000ee8000c1e1900 */
[----:B------:R-:W2:Y:S04]  /*04f0*/  @P4 LDG.E R16, desc[UR10][R12.64] ;  /* 0x0000000a0c104981 */ /* 0x000ea8000c1e1900 */
[----:B------:R-:W3:Y:S04]  /*0500*/  @P2 LDG.E R18, desc[UR10][R12.64+0x4] ;  /* 0x0000040a0c122981 */ /* 0x000ee8000c1e1900 */
[----:B------:R-:W4:Y:S04]  /*0510*/  @P3 LDG.E R21, desc[UR10][R10.64+0x8] ;  /* 0x0000080a0a153981 */ /* 0x000f28000c1e1900 */
[----:B------:R-:W4:Y:S01]  /*0520*/  @P3 LDG.E R20, desc[UR10][R12.64+0x8] ;  /* 0x0000080a0c143981 */ /* 0x000f22000c1e1900 */
[----:B------:R-:W-:-:S02]  /*0530*/  IADD3 R22, PT, PT, R14, 0x1, RZ ;  /* 0x000000010e167810 */ /* 0x000fc40007ffe0ff */
[----:B------:R-:W-:Y:S02]  /*0540*/  ISETP.GE.AND P6, PT, R14, UR15, PT ;  /* 0x0000000f0e007c0c */ /* 0x000fe4000bfc6270 */
[----:B------:R-:W-:Y:S02]  /*0550*/  ISETP.GE.AND P5, PT, R22, UR15, PT ;  /* 0x0000000f16007c0c */ /* 0x000fe4000bfa6270 */
[----:B------:R-:W-:Y:S02]  /*0560*/  ISETP.GT.AND P6, PT, R14, -0x1, !P6 ;  /* 0xffffffff0e00780c */ /* 0x000fe400077c4270 */
[----:B------:R-:W-:Y:S01]  /*0570*/  ISETP.GT.AND P5, PT, R22, -0x1, !P5 ;  /* 0xffffffff1600780c */ /* 0x000fe20006fa4270 */
[----:B------:R-:W-:-:S03]  /*0580*/  VIADD R22, R14, 0x2 ;  /* 0x000000020e167836 */ /* 0x000fc60000000000 */
[----:B------:R-:W-:Y:S01]  /*0590*/  PLOP3.LUT P5, PT, P0, P1, P5, 0x80, 0x0 ;  /* 0x000000000000781c */ /* 0x000fe200007a3050 */
[----:B--2---:R-:W-:Y:S01]  /*05a0*/  @P4 FFMA R4, R17, R16, R4 ;  /* 0x0000001011044223 */ /* 0x004fe20000000004 */
[----:B------:R-:W-:Y:S01]  /*05b0*/  VIADD R16, R14, 0x3 ;  /* 0x000000030e107836 */ /* 0x000fe20000000000 */
[----:B------:R-:W-:Y:S02]  /*05c0*/  ISETP.GE.AND P4, PT, R22, UR15, PT ;  /* 0x0000000f16007c0c */ /* 0x000fe4000bf86270 */
[----:B---3--:R-:W-:Y:S01]  /*05d0*/  @P2 FFMA R4, R19, R18, R4 ;  /* 0x0000001213042223 */ /* 0x008fe20000000004 */
[----:B------:R-:W-:-:S07]  /*05e0*/  PLOP3.LUT P2, PT, P0, P1, P6, 0x80, 0x0 ;  /* 0x000000000000781c */ /* 0x000fce0000743060 */
[----:B------:R-:W2:Y:S01]  /*05f0*/  @P5 LDG.E R19, desc[UR10][R10.64+0x10] ;  /* 0x0000100a0a135981 */ /* 0x000ea2000c1e1900 */
[----:B------:R-:W-:Y:S02]  /*0600*/  ISETP.GE.AND P6, PT, R16, UR15, PT ;  /* 0x0000000f10007c0c */ /* 0x000fe4000bfc6270 */
[----:B------:R-:W-:Y:S01]  /*0610*/  ISETP.GT.AND P4, PT, R22, -0x1, !P4 ;  /* 0xffffffff1600780c */ /* 0x000fe20006784270 */
[----:B------:R-:W2:Y:S01]  /*0620*/  @P5 LDG.E R18, desc[UR10][R12.64+0x10] ;  /* 0x0000100a0c125981 */ /* 0x000ea2000c1e1900 */
[----:B------:R-:W-:Y:S01]  /*0630*/  IADD3 R17, PT, PT, R14, 0x4, RZ ;  /* 0x000000040e117810 */ /* 0x000fe20007ffe0ff */
[----:B----4-:R-:W-:Y:S01]  /*0640*/  @P3 FFMA R4, R21, R20, R4 ;  /* 0x0000001415043223 */ /* 0x010fe20000000004 */
[----:B------:R-:W-:Y:S02]  /*0650*/  ISETP.GT.AND P6, PT, R16, -0x1, !P6 ;  /* 0xffffffff1000780c */ /* 0x000fe400077c4270 */
[C---:B------:R-:W-:Y:S02]  /*0660*/  ISETP.GE.AND P3, PT, R17.reuse, UR15, PT ;  /* 0x0000000f11007c0c */ /* 0x040fe4000bf66270 */
[----:B------:R-:W-:Y:S01]  /*0670*/  PLOP3.LUT P4, PT, P0, P1, P4, 0x80, 0x0 ;  /* 0x000000000000781c */ /* 0x000fe20000783040 */
[----:B------:R-:W3:Y:S01]  /*0680*/  @P2 LDG.E R16, desc[UR10][R12.64+0xc] ;  /* 0x00000c0a0c102981 */ /* 0x000ee2000c1e1900 */
[----:B------:R-:W-:-:S02]  /*0690*/  ISETP.GT.AND P3, PT, R17, -0x1, !P3 ;  /* 0xffffffff1100780c */ /* 0x000fc40005f64270 */
[----:B------:R-:W-:Y:S01]  /*06a0*/  PLOP3.LUT P6, PT, P0, P1, P6, 0x80, 0x0 ;  /* 0x000000000000781c */ /* 0x000fe200007c3060 */
[----:B------:R-:W3:Y:S01]  /*06b0*/  @P2 LDG.E R17, desc[UR10][R10.64+0xc] ;  /* 0x00000c0a0a112981 */ /* 0x000ee2000c1e1900 */
[----:B------:R-:W-:-:S07]  /*06c0*/  PLOP3.LUT P3, PT, P0, P1, P3, 0x80, 0x0 ;  /* 0x000000000000781c */ /* 0x000fce0000763030 */
[----:B------:R-:W4:Y:S04]  /*06d0*/  @P4 LDG.E R21, desc[UR10][R10.64+0x14] ;  /* 0x0000140a0a154981 */ /* 0x000f28000c1e1900 */
[----:B------:R-:W4:Y:S04]  /*06e0*/  @P4 LDG.E R20, desc[UR10][R12.64+0x14] ;  /* 0x0000140a0c144981 */ /* 0x000f28000c1e1900 */
[----:B------:R-:W5:Y:S04]  /*06f0*/  @P6 LDG.E R23, desc[UR10][R10.64+0x18] ;  /* 0x0000180a0a176981 */ /* 0x000f68000c1e1900 */
[----:B------:R-:W5:Y:S04]  /*0700*/  @P6 LDG.E R22, desc[UR10][R12.64+0x18] ;  /* 0x0000180a0c166981 */ /* 0x000f68000c1e1900 */
[----:B------:R-:W5:Y:S04]  /*0710*/  @P3 LDG.E R25, desc[UR10][R10.64+0x1c] ;  /* 0x00001c0a0a193981 */ /* 0x000f68000c1e1900 */
[----:B------:R-:W5:Y:S01]  /*0720*/  @P3 LDG.E R24, desc[UR10][R12.64+0x1c] ;  /* 0x00001c0a0c183981 */ /* 0x000f62000c1e1900 */
[----:B------:R-:W-:-:S04]  /*0730*/  UIADD3 UR6, UPT, UPT, UR6, 0x8, URZ ;  /* 0x0000000806067890 */ /* 0x000fc8000fffe0ff */
[----:B------:R-:W-:Y:S01]  /*0740*/  UISETP.NE.AND UP2, UPT, UR6, URZ, UPT ;  /* 0x000000ff0600728c */ /* 0x000fe2000bf45270 */
[----:B------:R-:W-:Y:S01]  /*0750*/  VIADD R14, R14, 0x8 ;  /* 0x000000080e0e7836 */ /* 0x000fe20000000000 */
[----:B------:R-:W-:Y:S01]  /*0760*/  IADD3 R15, PT, PT, R15, 0x8, RZ ;  /* 0x000000080f0f7810 */ /* 0x000fe20007ffe0ff */
[----:B------:R-:W-:Y:S02]  /*0770*/  VIADD R9, R9, 0x8 ;  /* 0x0000000809097836 */ /* 0x000fe40000000000 */
[----:B---3--:R-:W-:-:S04]  /*0780*/  @P2 FFMA R4, R17, R16, R4 ;  /* 0x0000001011042223 */ /* 0x008fc80000000004 */
[----:B--2---:R-:W-:-:S04]  /*0790*/  @P5 FFMA R4, R19, R18, R4 ;  /* 0x0000001213045223 */ /* 0x004fc80000000004 */
[----:B----4-:R-:W-:-:S04]  /*07a0*/  @P4 FFMA R4, R21, R20, R4 ;  /* 0x0000001415044223 */ /* 0x010fc80000000004 */
[----:B-----5:R-:W-:-:S04]  /*07b0*/  @P6 FFMA R4, R23, R22, R4 ;  /* 0x0000001617046223 */ /* 0x020fc80000000004 */
[----:B------:R-:W-:Y:S01]  /*07c0*/  @P3 FFMA R4, R25, R24, R4 ;  /* 0x0000001819043223 */ /* 0x000fe20000000004 */
[----:B------:R-:W-:Y:S06]  /*07d0*/  BRA.U UP2, `(.L_x_2) ;  /* 0xfffffff902fc7547 */ /* 0x000fec000b83ffff */
[----:B------:R-:W-:-:S05]  /*07e0*/  VIMNMX R9, PT, PT, RZ, UR8, !PT ;  /* 0x00000008ff097c48 */ /* 0x000fca000ffe0100 */
[----:B------:R-:W-:-:S05]  /*07f0*/  VIADD R9, R9, 0x1 ;  /* 0x0000000109097836 */ /* 0x000fca0000000000 */
[----:B------:R-:W-:-:S07]  /*0800*/  LOP3.LUT R9, R9, 0x7ffffff8, RZ, 0xc0, !PT ;  /* 0x7ffffff809097812 */ /* 0x000fce00078ec0ff */
.L_x_1:
[----:B------:R-:W-:Y:S01]  /*0810*/  UISETP.LT.AND UP2, UPT, URZ, UR8, UPT ;  /* 0x00000008ff00728c */ /* 0x000fe2000bf41270 */
[----:B------:R-:W0:Y:S03]  /*0820*/  LDCU UR12, c[0x0][0x39c] ;  /* 0x00007380ff0c77ac */ /* 0x000e260008000800 */
[----:B------:R-:W-:-:S04]  /*0830*/  USEL UR13, URZ, UR8, !UP2 ;  /* 0x00000008ff0d7287 */ /* 0x000fc8000d000000 */
[----:B------:R-:W-:Y:S01]  /*0840*/  ULOP3.LUT UP2, URZ, UR13, 0x2, URZ, 0xc0, !UPT ;  /* 0x000000020dff7892 */ /* 0x000fe2000f84c0ff */
[----:B------:R-:W-:Y:S10]  /*0850*/  BRA.U !UP1, `(.L_x_3) ;  /* 0x0000000109907547 */ /* 0x000ff4000b800000 */
[----:B------:R-:W1:Y:S01]  /*0860*/  LDCU UR6, c[0x0][0x39c] ;  /* 0x00007380ff0677ac */ /* 0x000e620008000800 */
[----:B------:R-:W2:Y:S01]  /*0870*/  LDC.64 R10, c[0x0][0x388] ;  /* 0x0000e200ff0a7b82 */ /* 0x000ea20000000a00 */
[----:B------:R-:W-:-:S04]  /*0880*/  IMAD.IADD R14, R6, 0x1, R9 ;  /* 0x00000001060e7824 */ /* 0x000fc800078e0209 */
[C---:B------:R-:W-:Y:S01]  /*0890*/  VIADD R16, R14.reuse, 0x2 ;  /* 0x000000020e107836 */ /* 0x040fe20000000000 */
[C---:B------:R-:W-:Y:S01]  /*08a0*/  IADD3 R15, PT, PT, R14.reuse, 0x1, RZ ;  /* 0x000000010e0f7810 */ /* 0x040fe20007ffe0ff */
[C---:B------:R-:W-:Y:S01]  /*08b0*/  VIADD R18, R14.reuse, 0x3 ;  /* 0x000000030e127836 */ /* 0x040fe20000000000 */
[----:B------:R-:W3:Y:S01]  /*08c0*/  LDC.64 R12, c[0x0][0x380] ;  /* 0x0000e000ff0c7b82 */ /* 0x000ee20000000a00 */
[C---:B-1----:R-:W-:Y:S01]  /*08d0*/  ISETP.GE.AND P2, PT, R14.reuse, UR6, PT ;  /* 0x000000060e007c0c */ /* 0x042fe2000bf46270 */
[----:B------:R-:W-:Y:S01]  /*08e0*/  IMAD R17, R7, UR6, R14 ;  /* 0x0000000607117c24 */ /* 0x000fe2000f8e020e */
[C---:B------:R-:W-:Y:S02]  /*08f0*/  ISETP.GE.AND P3, PT, R15.reuse, UR6, PT ;  /* 0x000000060f007c0c */ /* 0x040fe4000bf66270 */
[----:B------:R-:W-:Y:S02]  /*0900*/  ISETP.GT.AND P2, PT, R14, -0x1, !P2 ;  /* 0xffffffff0e00780c */ /* 0x000fe40005744270 */
[----:B------:R-:W-:-:S02]  /*0910*/  ISETP.GT.AND P3, PT, R15, -0x1, !P3 ;  /* 0xffffffff0f00780c */ /* 0x000fc40005f64270 */
[----:B------:R-:W-:Y:S02]  /*0920*/  ISETP.GE.AND P4, PT, R16, UR6, PT ;  /* 0x0000000610007c0c */ /* 0x000fe4000bf86270 */
[----:B------:R-:W-:Y:S02]  /*0930*/  PLOP3.LUT P2, PT, P0, P1, P2, 0x80, 0x0 ;  /* 0x000000000000781c */ /* 0x000fe40000743020 */
[----:B------:R-:W-:Y:S02]  /*0940*/  IADD3 R15, PT, PT, R9, UR7, RZ ;  /* 0x00000007090f7c10 */ /* 0x000fe4000fffe0ff */
[----:B------:R-:W-:Y:S01]  /*0950*/  ISETP.GE.AND P5, PT, R18, UR6, PT ;  /* 0x0000000612007c0c */ /* 0x000fe2000bfa6270 */
[----:B---3--:R-:W-:Y:S01]  /*0960*/  IMAD.WIDE R12, R17, 0x4, R12 ;  /* 0x00000004110c7825 */ /* 0x008fe200078e020c */
[----:B------:R-:W-:Y:S02]  /*0970*/  ISETP.GT.AND P4, PT, R16, -0x1, !P4 ;  /* 0xffffffff1000780c */ /* 0x000fe40006784270 */
[----:B------:R-:W-:Y:S01]  /*0980*/  PLOP3.LUT P3, PT, P0, P1, P3, 0x80, 0x0 ;  /* 0x000000000000781c */ /* 0x000fe20000763030 */
[----:B--2---:R-:W-:Y:S01]  /*0990*/  IMAD.WIDE R10, R15, 0x4, R10 ;  /* 0x000000040f0a7825 */ /* 0x004fe200078e020a */
[----:B------:R-:W-:-:S02]  /*09a0*/  ISETP.GT.AND P5, PT, R18, -0x1, !P5 ;  /* 0xffffffff1200780c */ /* 0x000fc40006fa4270 */
[----:B------:R-:W-:Y:S01]  /*09b0*/  PLOP3.LUT P4, PT, P0, P1, P4, 0x80, 0x0 ;  /* 0x000000000000781c */ /* 0x000fe20000783040 */
[----:B------:R-:W2:Y:S01]  /*09c0*/  @P2 LDG.E R14, desc[UR10][R12.64] ;  /* 0x0000000a0c0e2981 */ /* 0x000ea2000c1e1900 */
[----:B------:R-:W-:-:S03]  /*09d0*/  PLOP3.LUT P5, PT, P0, P1, P5, 0x80, 0x0 ;  /* 0x000000000000781c */ /* 0x000fc600007a3050 */
[----:B------:R-:W2:Y:S04]  /*09e0*/  @P2 LDG.E R15, desc[UR10][R10.64] ;  /* 0x0000000a0a0f2981 */ /* 0x000ea8000c1e1900 */
[----:B------:R-:W3:Y:S04]  /*09f0*/  @P3 LDG.E R17, desc[UR10][R10.64+0x4] ;  /* 0x0000040a0a113981 */ /* 0x000ee8000c1e1900 */
[----:B------:R-:W3:Y:S04]  /*0a00*/  @P3 LDG.E R16, desc[UR10][R12.64+0x4] ;  /* 0x0000040a0c103981 */ /* 0x000ee8000c1e1900 */
[----:B------:R-:W4:Y:S04]  /*0a10*/  @P4 LDG.E R19, desc[UR10][R10.64+0x8] ;  /* 0x0000080a0a134981 */ /* 0x000f28000c1e1900 */
[----:B------:R-:W4:Y:S04]  /*0a20*/  @P4 LDG.E R18, desc[UR10][R12.64+0x8] ;  /* 0x0000080a0c124981 */ /* 0x000f28000c1e1900 */
[----:B------:R-:W5:Y:S04]  /*0a30*/  @P5 LDG.E R21, desc[UR10][R10.64+0xc] ;  /* 0x00000c0a0a155981 */ /* 0x000f68000c1e1900 */
[----:B------:R-:W5:Y:S01]  /*0a40*/  @P5 LDG.E R20, desc[UR10][R12.64+0xc] ;  /* 0x00000c0a0c145981 */ /* 0x000f62000c1e1900 */
[----:B------:R-:W-:-:S02]  /*0a50*/  VIADD R9, R9, 0x4 ;  /* 0x0000000409097836 */ /* 0x000fc40000000000 */
[----:B--2---:R-:W-:-:S04]  /*0a60*/  @P2 FFMA R4, R15, R14, R4 ;  /* 0x0000000e0f042223 */ /* 0x004fc80000000004 */
[----:B---3--:R-:W-:-:S04]  /*0a70*/  @P3 FFMA R4, R17, R16, R4 ;  /* 0x0000001011043223 */ /* 0x008fc80000000004 */
[----:B----4-:R-:W-:-:S04]  /*0a80*/  @P4 FFMA R4, R19, R18, R4 ;  /* 0x0000001213044223 */ /* 0x010fc80000000004 */
[----:B-----5:R-:W-:-:S07]  /*0a90*/  @P5 FFMA R4, R21, R20, R4 ;  /* 0x0000001415045223 */ /* 0x020fce0000000004 */
.L_x_3:
[----:B------:R-:W-:Y:S05]  /*0aa0*/  BRA.U !UP2, `(.L_x_4) ;  /* 0x000000010a587547 */ /* 0x000fea000b800000 */
[----:B------:R-:W1:Y:S01]  /*0ab0*/  LDCU UR6, c[0x0][0x39c] ;  /* 0x00007380ff0677ac */ /* 0x000e620008000800 */
[----:B------:R-:W2:Y:S01]  /*0ac0*/  LDC.64 R10, c[0x0][0x388] ;  /* 0x0000e200ff0a7b82 */ /* 0x000ea20000000a00 */
[----:B------:R-:W-:Y:S02]  /*0ad0*/  IMAD.IADD R14, R6, 0x1, R9 ;  /* 0x00000001060e7824 */ /* 0x000fe400078e0209 */
[----:B------:R-:W-:-:S03]  /*0ae0*/  VIADD R17, R9, UR7 ;  /* 0x0000000709117c36 */ /* 0x000fc60008000000 */
[C---:B------:R-:W-:Y:S02]  /*0af0*/  IADD3 R15, PT, PT, R14.reuse, 0x1, RZ ;  /* 0x000000010e0f7810 */ /* 0x040fe40007ffe0ff */
[----:B------:R-:W3:Y:S01]  /*0b00*/  LDC.64 R12, c[0x0][0x380] ;  /* 0x0000e000ff0c7b82 */ /* 0x000ee20000000a00 */
[C---:B-1----:R-:W-:Y:S02]  /*0b10*/  ISETP.GE.AND P2, PT, R14.reuse, UR6, PT ;  /* 0x000000060e007c0c */ /* 0x042fe4000bf46270 */
[C---:B------:R-:W-:Y:S02]  /*0b20*/  ISETP.GE.AND P3, PT, R15.reuse, UR6, PT ;  /* 0x000000060f007c0c */ /* 0x040fe4000bf66270 */
[----:B------:R-:W-:Y:S02]  /*0b30*/  ISETP.GT.AND P2, PT, R14, -0x1, !P2 ;  /* 0xffffffff0e00780c */ /* 0x000fe40005744270 */
[----:B------:R-:W-:Y:S01]  /*0b40*/  ISETP.GT.AND P3, PT, R15, -0x1, !P3 ;  /* 0xffffffff0f00780c */ /* 0x000fe20005f64270 */
[----:B------:R-:W-:Y:S01]  /*0b50*/  IMAD R15, R7, UR6, R14 ;  /* 0x00000006070f7c24 */ /* 0x000fe2000f8e020e */
[----:B------:R-:W-:Y:S01]  /*0b60*/  PLOP3.LUT P2, PT, P0, P1, P2, 0x80, 0x0 ;  /* 0x000000000000781c */ /* 0x000fe20000743020 */
[----:B--2---:R-:W-:Y:S01]  /*0b70*/  IMAD.WIDE R10, R17, 0x4, R10 ;  /* 0x00000004110a7825 */ /* 0x004fe200078e020a */
[----:B------:R-:W-:-:S03]  /*0b80*/  PLOP3.LUT P3, PT, P0, P1, P3, 0x80, 0x0 ;  /* 0x000000000000781c */ /* 0x000fc60000763030 */
[----:B---3--:R-:W-:-:S08]  /*0b90*/  IMAD.WIDE R12, R15, 0x4, R12 ;  /* 0x000000040f0c7825 */ /* 0x008fd000078e020c */
[----:B------:R-:W2:Y:S04]  /*0ba0*/  @P2 LDG.E R15, desc[UR10][R10.64] ;  /* 0x0000000a0a0f2981 */ /* 0x000ea8000c1e1900 */
[----:B------:R-:W2:Y:S04]  /*0bb0*/  @P2 LDG.E R14, desc[UR10][R12.64] ;  /* 0x0000000a0c0e2981 */ /* 0x000ea8000c1e1900 */
[----:B------:R-:W3:Y:S04]  /*0bc0*/  @P3 LDG.E R17, desc[UR10][R10.64+0x4] ;  /* 0x0000040a0a113981 */ /* 0x000ee8000c1e1900 */
[----:B------:R-:W3:Y:S01]  /*0bd0*/  @P3 LDG.E R16, desc[UR10][R12.64+0x4] ;  /* 0x0000040a0c103981 */ /* 0x000ee2000c1e1900 */
[----:B------:R-:W-:-:S02]  /*0be0*/  VIADD R9, R9, 0x2 ;  /* 0x0000000209097836 */ /* 0x000fc40000000000 */
[----:B--2---:R-:W-:-:S04]  /*0bf0*/  @P2 FFMA R4, R15, R14, R4 ;  /* 0x0000000e0f042223 */ /* 0x004fc80000000004 */
[----:B---3--:R-:W-:-:S07]  /*0c00*/  @P3 FFMA R4, R17, R16, R4 ;  /* 0x0000001011043223 */ /* 0x008fce0000000004 */
.L_x_4:
[----:B------:R-:W-:Y:S01]  /*0c10*/  IADD3 R14, PT, PT, R6, R9, RZ ;  /* 0x00000009060e7210 */ /* 0x000fe20007ffe0ff */
[----:B------:R-:W-:Y:S03]  /*0c20*/  BSSY.RECONVERGENT B0, `(.L_x_5) ;  /* 0x000000e000007945 */ /* 0x000fe60003800200 */
[----:B0-----:R-:W-:-:S04]  /*0c30*/  ISETP.GE.AND P2, PT, R14, UR12, PT ;  /* 0x0000000c0e007c0c */ /* 0x001fc8000bf46270 */
[----:B------:R-:W-:-:S04]  /*0c40*/  ISETP.GT.AND P2, PT, R14, -0x1, !P2 ;  /* 0xffffffff0e00780c */ /* 0x000fc80005744270 */
[----:B------:R-:W-:-:S13]  /*0c50*/  PLOP3.LUT P2, PT, P0, P1, P2, 0x80, 0x0 ;  /* 0x000000000000781c */ /* 0x000fda0000743020 */
[----:B------:R-:W-:Y:S05]  /*0c60*/  @!P2 BRA `(.L_x_6) ;  /* 0x000000000024a947 */ /* 0x000fea0003800000 */
[----:B------:R-:W0:Y:S01]  /*0c70*/  LDC.64 R12, c[0x0][0x388] ;  /* 0x0000e200ff0c7b82 */ /* 0x000e220000000a00 */
[----:B------:R-:W-:Y:S02]  /*0c80*/  VIADD R9, R9, UR7 ;  /* 0x0000000709097c36 */ /* 0x000fe40008000000 */
[----:B------:R-:W-:-:S05]  /*0c90*/  IMAD R7, R7, UR12, R14 ;  /* 0x0000000c07077c24 */ /* 0x000fca000f8e020e */
[----:B------:R-:W1:Y:S01]  /*0ca0*/  LDC.64 R10, c[0x0][0x380] ;  /* 0x0000e000ff0a7b82 */ /* 0x000e620000000a00 */
[----:B0-----:R-:W-:-:S06]  /*0cb0*/  IMAD.WIDE R12, R9, 0x4, R12 ;  /* 0x00000004090c7825 */ /* 0x001fcc00078e020c */
[----:B------:R-:W2:Y:S01]  /*0cc0*/  LDG.E R13, desc[UR10][R12.64] ;  /* 0x0000000a0c0d7981 */ /* 0x000ea2000c1e1900 */
[----:B-1----:R-:W-:-:S06]  /*0cd0*/  IMAD.WIDE R10, R7, 0x4, R10 ;  /* 0x00000004070a7825 */ /* 0x002fcc00078e020a */
[----:B------:R-:W2:Y:S02]  /*0ce0*/  LDG.E R10, desc[UR10][R10.64] ;  /* 0x0000000a0a0a7981 */ /* 0x000ea4000c1e1900 */
[----:B--2---:R-:W-:-:S07]  /*0cf0*/  FFMA R4, R13, R10, R4 ;  /* 0x0000000a0d047223 */ /* 0x004fce0000000004 */
.L_x_6:
[----:B------:R-:W-:Y:S05]  /*0d00*/  BSYNC.RECONVERGENT B0 ;  /* 0x0000000000007941 */ /* 0x000fea0003800200 */
.L_x_5:
[----:B------:R-:W-:Y:S02]  /*0d10*/  UISETP.NE.AND UP2, UPT, UR5, UR13, UPT ;  /* 0x0000000d0500728c */ /* 0x000fe4000bf45270 */
[----:B------:R-:W-:-:S07]  /*0d20*/  UIADD3 UR6, UPT, UPT, UR5, 0x1, URZ ;  /* 0x0000000105067890 */ /* 0x000fce000fffe0ff */
[----:B------:R-:W-:Y:S01]  /*0d30*/  UMOV UR5, UR6 ;  /* 0x0000000600057c82 */ /* 0x000fe20008000000 */
[----:B------:R-:W-:Y:S05]  /*0d40*/  BRA.U UP2, `(.L_x_7) ;  /* 0xfffffff502507547 */ /* 0x000fea000b83ffff */
[----:B------:R-:W-:Y:S05]  /*0d50*/  BRA.U UP0, `(.L_x_8) ;  /* 0xfffffff500187547 */ /* 0x000fea000b83ffff */
.L_x_0:
[----:B------:R-:W0:Y:S01]  /*0d60*/  LDCU UR5, c[0x0][0x3a0] ;  /* 0x00007400ff0577ac */ /* 0x000e220008000800 */
[----:B------:R-:W1:Y:S01]  /*0d70*/  LDC.64 R6, c[0x0][0x390] ;  /* 0x0000e400ff067b82 */ /* 0x000e620000000a00 */
[----:B------:R-:W2:Y:S01]  /*0d80*/  LDCU UR6, c[0x0][0x39c] ;  /* 0x00007380ff0677ac */ /* 0x000ea20008000800 */
[----:B0-----:R-:W-:-:S04]  /*0d90*/  IMAD R3, R3, UR5, R2 ;  /* 0x0000000503037c24 */ /* 0x001fc8000f8e0202 */
[----:B--2---:R-:W-:-:S04]  /*0da0*/  IMAD R3, R3, UR6, R0 ;  /* 0x0000000603037c24 */ /* 0x004fc8000f8e0200 */
[----:B-1----:R-:W-:-:S05]  /*0db0*/  IMAD.WIDE R2, R3, 0x4, R6 ;  /* 0x0000000403027825 */ /* 0x002fca00078e0206 */
[----:B------:R-:W-:Y:S01]  /*0dc0*/  STG.E desc[UR10][R2.64], R4 ;  /* 0x0000000402007986 */ /* 0x000fe2000c10190a */
[----:B------:R-:W-:Y:S05]  /*0dd0*/  EXIT ;  /* 0x000000000000794d */ /* 0x000fea0003800000 */
.L_x_9:
[----:B------:R-:W-:-:S00]  /*0de0*/  BRA `(.L_x_9) ;  /* 0xfffffffc00fc7947 */ /* 0x000fc0000383ffff */
[----:B------:R-:W-:-:S00]  /*0df0*/  NOP ;  /* 0x0000000000007918 */ /* 0x000fc00000000000 */
        /* <DEDUP_REMOVED lines=8> */
.L_x_10:


//--------------------- .nv.shared.reserved.0     --------------------------
	.section	.nv.shared.reserved.0,"aw",@nobits
	.weak		__nv_reservedSMEM_offset_0_alias
	.size		__nv_reservedSMEM_offset_0_alias, 0, 64
	.other		__nv_reservedSMEM_offset_0_alias,@"STO_CUDA_RESERVED_SHARED STV_DEFAULT"
__nv_reservedSMEM_offset_0_alias:
	.zero		0
	.zero		64


//--------------------- .nv.constant0._Z27convolution_3D_basic_kernelPfS_S_iiii --------------------------
	.section	.nv.constant0._Z27convolution_3D_basic_kernelPfS_S_iiii,"a",@progbits
	.sectionflags	@""
	.align	4
.nv.constant0._Z27convolution_3D_basic_kernelPfS_S_iiii:
	.zero		936


//--------------------- SYMBOLS --------------------------

	.type		.nv.reservedSmem.offset0,@object
	.size		.nv.reservedSmem.offset0,0x4
